	.headerflags	@"EF_CUDA_TEXMODE_UNIFIED EF_CUDA_64BIT_ADDRESS EF_CUDA_ACCELERATORS EF_CUDA_SM90 EF_CUDA_VIRTUAL_SM(EF_CUDA_SM90)"
	.elftype	@"ET_EXEC"


//--------------------- .nv.info                  --------------------------
	.section	.nv.info,"",@"SHT_CUDA_INFO"
	.align	4


	//----- nvinfo : EIATTR_REGCOUNT
	.align		4
        /*0000*/ 	.byte	0x04, 0x2f
        /*0002*/ 	.short	(.L_1 - .L_0)
	.align		4
.L_0:
        /*0004*/ 	.word	index@(triton_poi_fused__unsafe_index_add_convolution_mul_relu_sub_29)
        /*0008*/ 	.word	0x00000026


	//----- nvinfo : EIATTR_MIN_STACK_SIZE
	.align		4
.L_1:
        /*000c*/ 	.byte	0x04, 0x12
        /*000e*/ 	.short	(.L_3 - .L_2)
	.align		4
.L_2:
        /*0010*/ 	.word	index@(triton_poi_fused__unsafe_index_add_convolution_mul_relu_sub_29)
        /*0014*/ 	.word	0x00000000


	//----- nvinfo : EIATTR_FRAME_SIZE
	.align		4
.L_3:
        /*0018*/ 	.byte	0x04, 0x11
        /*001a*/ 	.short	(.L_5 - .L_4)
	.align		4
.L_4:
        /*001c*/ 	.word	index@(triton_poi_fused__unsafe_index_add_convolution_mul_relu_sub_29)
        /*0020*/ 	.word	0x00000000


	//----- nvinfo : EIATTR_MIN_STACK_SIZE
	.align		4
.L_5:
        /*0024*/ 	.byte	0x04, 0x12
        /*0026*/ 	.short	(.L_7 - .L_6)
	.align		4
.L_6:
        /*0028*/ 	.word	index@(triton_poi_fused__unsafe_index_add_convolution_mul_relu_sub_29)
        /*002c*/ 	.word	0x00000000
.L_7:


//--------------------- .nv.info.triton_poi_fused__unsafe_index_add_convolution_mul_relu_sub_29 --------------------------
	.section	.nv.info.triton_poi_fused__unsafe_index_add_convolution_mul_relu_sub_29,"",@"SHT_CUDA_INFO"
	.sectionflags	@""
	.align	4


	//----- nvinfo : EIATTR_CUDA_API_VERSION
	.align		4
        /*0000*/ 	.byte	0x04, 0x37
        /*0002*/ 	.short	(.L_9 - .L_8)
.L_8:
        /*0004*/ 	.word	0x0000007c


	//----- nvinfo : EIATTR_KPARAM_INFO
	.align		4
.L_9:
        /*0008*/ 	.byte	0x04, 0x17
        /*000a*/ 	.short	(.L_11 - .L_10)
.L_10:
        /*000c*/ 	.word	0x00000000
        /*0010*/ 	.short	0x000c
        /*0012*/ 	.short	0x0060
        /*0014*/ 	.byte	0x00, 0xf0, 0x11, 0x00


	//----- nvinfo : EIATTR_KPARAM_INFO
	.align		4
.L_11:
        /*0018*/ 	.byte	0x04, 0x17
        /*001a*/ 	.short	(.L_13 - .L_12)
.L_12:
        /*001c*/ 	.word	0x00000000
        /*0020*/ 	.short	0x000b
        /*0022*/ 	.short	0x0058
        /*0024*/ 	.byte	0x00, 0xf4, 0x21, 0x00


	//----- nvinfo : EIATTR_KPARAM_INFO
	.align		4
.L_13:
        /*0028*/ 	.byte	0x04, 0x17
        /*002a*/ 	.short	(.L_15 - .L_14)
.L_14:
        /*002c*/ 	.word	0x00000000
        /*0030*/ 	.short	0x000a
        /*0032*/ 	.short	0x0050
        /*0034*/ 	.byte	0x00, 0xf4, 0x21, 0x00


	//----- nvinfo : EIATTR_KPARAM_INFO
	.align		4
.L_15:
        /*0038*/ 	.byte	0x04, 0x17
        /*003a*/ 	.short	(.L_17 - .L_16)
.L_16:
        /*003c*/ 	.word	0x00000000
        /*0040*/ 	.short	0x0009
        /*0042*/ 	.short	0x0048
        /*0044*/ 	.byte	0x00, 0xf4, 0x21, 0x00


	//----- nvinfo : EIATTR_KPARAM_INFO
	.align		4
.L_17:
        /*0048*/ 	.byte	0x04, 0x17
        /*004a*/ 	.short	(.L_19 - .L_18)
.L_18:
        /*004c*/ 	.word	0x00000000
        /*0050*/ 	.short	0x0008
        /*0052*/ 	.short	0x0040
        /*0054*/ 	.byte	0x00, 0xf4, 0x21, 0x00


	//----- nvinfo : EIATTR_KPARAM_INFO
	.align		4
.L_19:
        /*0058*/ 	.byte	0x04, 0x17
        /*005a*/ 	.short	(.L_21 - .L_20)
.L_20:
        /*005c*/ 	.word	0x00000000
        /*0060*/ 	.short	0x0007
        /*0062*/ 	.short	0x0038
        /*0064*/ 	.byte	0x00, 0xf4, 0x21, 0x00


	//----- nvinfo : EIATTR_KPARAM_INFO
	.align		4
.L_21:
        /*0068*/ 	.byte	0x04, 0x17
        /*006a*/ 	.short	(.L_23 - .L_22)
.L_22:
        /*006c*/ 	.word	0x00000000
        /*0070*/ 	.short	0x0006
        /*0072*/ 	.short	0x0030
        /*0074*/ 	.byte	0x00, 0xf4, 0x21, 0x00


	//----- nvinfo : EIATTR_KPARAM_INFO
	.align		4
.L_23:
        /*0078*/ 	.byte	0x04, 0x17
        /*007a*/ 	.short	(.L_25 - .L_24)
.L_24:
        /*007c*/ 	.word	0x00000000
        /*0080*/ 	.short	0x0005
        /*0082*/ 	.short	0x0028
        /*0084*/ 	.byte	0x00, 0xf4, 0x21, 0x00


	//----- nvinfo : EIATTR_KPARAM_INFO
	.align		4
.L_25:
        /*0088*/ 	.byte	0x04, 0x17
        /*008a*/ 	.short	(.L_27 - .L_26)
.L_26:
        /*008c*/ 	.word	0x00000000
        /*0090*/ 	.short	0x0004
        /*0092*/ 	.short	0x0020
        /*0094*/ 	.byte	0x00, 0xf4, 0x21, 0x00


	//----- nvinfo : EIATTR_KPARAM_INFO
	.align		4
.L_27:
        /*0098*/ 	.byte	0x04, 0x17
        /*009a*/ 	.short	(.L_29 - .L_28)
.L_28:
        /*009c*/ 	.word	0x00000000
        /*00a0*/ 	.short	0x0003
        /*00a2*/ 	.short	0x0018
        /*00a4*/ 	.byte	0x00, 0xf4, 0x21, 0x00


	//----- nvinfo : EIATTR_KPARAM_INFO
	.align		4
.L_29:
        /*00a8*/ 	.byte	0x04, 0x17
        /*00aa*/ 	.short	(.L_31 - .L_30)
.L_30:
        /*00ac*/ 	.word	0x00000000
        /*00b0*/ 	.short	0x0002
        /*00b2*/ 	.short	0x0010
        /*00b4*/ 	.byte	0x00, 0xf4, 0x21, 0x00


	//----- nvinfo : EIATTR_KPARAM_INFO
	.align		4
.L_31:
        /*00b8*/ 	.byte	0x04, 0x17
        /*00ba*/ 	.short	(.L_33 - .L_32)
.L_32:
        /*00bc*/ 	.word	0x00000000
        /*00c0*/ 	.short	0x0001
        /*00c2*/ 	.short	0x0008
        /*00c4*/ 	.byte	0x00, 0xf4, 0x21, 0x00


	//----- nvinfo : EIATTR_KPARAM_INFO
	.align		4
.L_33:
        /*00c8*/ 	.byte	0x04, 0x17
        /*00ca*/ 	.short	(.L_35 - .L_34)
.L_34:
        /*00cc*/ 	.word	0x00000000
        /*00d0*/ 	.short	0x0000
        /*00d2*/ 	.short	0x0000
        /*00d4*/ 	.byte	0x00, 0xf4, 0x21, 0x00


	//----- nvinfo : EIATTR_SPARSE_MMA_MASK
	.align		4
.L_35:
        /*00d8*/ 	.byte	0x03, 0x50
        /*00da*/ 	.short	0x0000


	//----- nvinfo : EIATTR_MAXREG_COUNT
	.align		4
        /*00dc*/ 	.byte	0x03, 0x1b
        /*00de*/ 	.short	0x00ff


	//----- nvinfo : EIATTR_EXIT_INSTR_OFFSETS
	.align		4
        /*00e0*/ 	.byte	0x04, 0x1c
        /*00e2*/ 	.short	(.L_37 - .L_36)


	//   ....[0]....
.L_36:
        /*00e4*/ 	.word	0x00001020


	//----- nvinfo : EIATTR_REQNTID
	.align		4
.L_37:
        /*00e8*/ 	.byte	0x04, 0x10
        /*00ea*/ 	.short	(.L_39 - .L_38)
.L_38:
        /*00ec*/ 	.word	0x00000080
        /*00f0*/ 	.word	0x00000001
        /*00f4*/ 	.word	0x00000001


	//----- nvinfo : EIATTR_CBANK_PARAM_SIZE
	.align		4
.L_39:
        /*00f8*/ 	.byte	0x03, 0x19
        /*00fa*/ 	.short	0x0064


	//----- nvinfo : EIATTR_PARAM_CBANK
	.align		4
        /*00fc*/ 	.byte	0x04, 0x0a
        /*00fe*/ 	.short	(.L_41 - .L_40)
	.align		4
.L_40:
        /*0100*/ 	.word	index@(.nv.constant0.triton_poi_fused__unsafe_index_add_convolution_mul_relu_sub_29)
        /*0104*/ 	.short	0x0210
        /*0106*/ 	.short	0x0064


	//----- nvinfo : EIATTR_SW_WAR
	.align		4
.L_41:
        /*0108*/ 	.byte	0x04, 0x36
        /*010a*/ 	.short	(.L_43 - .L_42)
.L_42:
        /*010c*/ 	.word	0x00000008
.L_43:


//--------------------- .nv.callgraph             --------------------------
	.section	.nv.callgraph,"",@"SHT_CUDA_CALLGRAPH"
	.align	4
	.sectionentsize	8
	.align		4
        /*0000*/ 	.word	0x00000000
	.align		4
        /*0004*/ 	.word	0xffffffff
	.align		4
        /*0008*/ 	.word	0x00000000
	.align		4
        /*000c*/ 	.word	0xfffffffe
	.align		4
        /*0010*/ 	.word	0x00000000
	.align		4
        /*0014*/ 	.word	0xfffffffd
	.align		4
        /*0018*/ 	.word	0x00000000
	.align		4
        /*001c*/ 	.word	0xfffffffc


//--------------------- .text.triton_poi_fused__unsafe_index_add_convolution_mul_relu_sub_29 --------------------------
	.section	.text.triton_poi_fused__unsafe_index_add_convolution_mul_relu_sub_29,"ax",@progbits
	.sectionflags	@"SHF_BARRIERS=1"
	.align	128
        .global         triton_poi_fused__unsafe_index_add_convolution_mul_relu_sub_29
        .type           triton_poi_fused__unsafe_index_add_convolution_mul_relu_sub_29,@function
        .size           triton_poi_fused__unsafe_index_add_convolution_mul_relu_sub_29,(.L_x_1 - triton_poi_fused__unsafe_index_add_convolution_mul_relu_sub_29)
        .other          triton_poi_fused__unsafe_index_add_convolution_mul_relu_sub_29,@"STO_CUDA_ENTRY STV_DEFAULT"
triton_poi_fused__unsafe_index_add_convolution_mul_relu_sub_29:
.text.triton_poi_fused__unsafe_index_add_convolution_mul_relu_sub_29:
[----:B------:R-:W-:Y:S01]  /*0000*/  LDC R1, c[0x0][0x28] ;  /* 0x00000a00ff017b82 */ /* 0x000fe20000000800 */
[----:B------:R-:W1:Y:S07]  /*0010*/  S2R R3, SR_TID.X ;  /* 0x0000000000037919 */ /* 0x000e6e0000002100 */
[----:B------:R-:W2:Y:S01]  /*0020*/  LDC.64 R20, c[0x0][0x210] ;  /* 0x00008400ff147b82 */ /* 0x000ea20000000a00 */
[----:B------:R-:W-:Y:S01]  /*0030*/  ULDC.64 UR6, c[0x0][0x208] ;  /* 0x0000820000067ab9 */ /* 0x000fe20000000a00 */
[----:B------:R-:W-:Y:S01]  /*0040*/  ULDC.64 UR4, c[0x0][0x220] ;  /* 0x0000880000047ab9 */ /* 0x000fe20000000a00 */
[----:B------:R-:W3:Y:S01]  /*0050*/  S2R R4, SR_CTAID.X ;  /* 0x0000000000047919 */ /* 0x000ee20000002500 */
[----:B------:R-:W-:-:S04]  /*0060*/  ULDC.64 UR8, c[0x0][0x250] ;  /* 0x0000940000087ab9 */ /* 0x000fc80000000a00 */
[----:B------:R-:W4:Y:S08]  /*0070*/  LDC.64 R8, c[0x0][0x218] ;  /* 0x00008600ff087b82 */ /* 0x000f300000000a00 */
[----:B------:R-:W5:Y:S08]  /*0080*/  LDC.64 R14, c[0x0][0x240] ;  /* 0x00009000ff0e7b82 */ /* 0x000f700000000a00 */
[----:B------:R-:W4:Y:S01]  /*0090*/  LDC.64 R12, c[0x0][0x230] ;  /* 0x00008c00ff0c7b82 */ /* 0x000f220000000a00 */
[----:B-1----:R-:W-:-:S07]  /*00a0*/  IMAD.SHL.U32 R0, R3, 0x2, RZ ;  /* 0x0000000203007824 */ /* 0x002fce00078e00ff */
[----:B------:R-:W1:Y:S01]  /*00b0*/  LDC.64 R32, c[0x0][0x248] ;  /* 0x00009200ff207b82 */ /* 0x000e620000000a00 */
[----:B------:R-:W-:-:S04]  /*00c0*/  LOP3.LUT R5, R0, 0xfe, RZ, 0xc0, !PT ;  /* 0x000000fe00057812 */ /* 0x000fc800078ec0ff */
[----:B---3--:R-:W-:-:S04]  /*00d0*/  PRMT R0, R5, 0x6540, R4 ;  /* 0x0000654005007816 */ /* 0x008fc80000000004 */
[----:B------:R-:W-:-:S04]  /*00e0*/  SHF.R.S32.HI R5, RZ, 0x1f, R0 ;  /* 0x0000001fff057819 */ /* 0x000fc80000011400 */
[----:B------:R-:W-:-:S04]  /*00f0*/  LEA.HI R5, R5, R0, RZ, 0x6 ;  /* 0x0000000005057211 */ /* 0x000fc800078f30ff */
[----:B------:R-:W-:Y:S02]  /*0100*/  SHF.R.S32.HI R7, RZ, 0x6, R5 ;  /* 0x00000006ff077819 */ /* 0x000fe40000011405 */
[----:B------:R-:W-:Y:S02]  /*0110*/  LOP3.LUT R5, R5, 0xffffffc0, RZ, 0xc0, !PT ;  /* 0xffffffc005057812 */ /* 0x000fe400078ec0ff */
[----:B------:R-:W-:-:S03]  /*0120*/  LEA.HI R2, R7, R7, RZ, 0x6 ;  /* 0x0000000707027211 */ /* 0x000fc600078f30ff */
[----:B------:R-:W-:Y:S01]  /*0130*/  IMAD.IADD R16, R0, 0x1, -R5 ;  /* 0x0000000100107824 */ /* 0x000fe200078e0a05 */
[----:B------:R-:W-:-:S05]  /*0140*/  LOP3.LUT R2, R2, 0xffffffc0, RZ, 0xc0, !PT ;  /* 0xffffffc002027812 */ /* 0x000fca00078ec0ff */
[----:B------:R-:W-:-:S04]  /*0150*/  IMAD.IADD R7, R7, 0x1, -R2 ;  /* 0x0000000107077824 */ /* 0x000fc800078e0a02 */
[----:B--2---:R-:W-:-:S06]  /*0160*/  IMAD.WIDE R20, R7, 0x8, R20 ;  /* 0x0000000807147825 */ /* 0x004fcc00078e0214 */
[----:B------:R-:W2:Y:S01]  /*0170*/  LDG.E.EL.64 R20, desc[UR6][R20.64] ;  /* 0x0000000614147981 */ /* 0x000ea2000c2e1b00 */
[----:B----4-:R-:W-:-:S06]  /*0180*/  IMAD.WIDE R8, R16, 0x8, R8 ;  /* 0x0000000810087825 */ /* 0x010fcc00078e0208 */
[----:B------:R-:W3:Y:S01]  /*0190*/  LDG.E.EL.128 R8, desc[UR6][R8.64] ;  /* 0x0000000608087981 */ /* 0x000ee2000c2e1d00 */
[----:B-----5:R-:W-:-:S06]  /*01a0*/  IMAD.WIDE R18, R7, 0x8, R14 ;  /* 0x0000000807127825 */ /* 0x020fcc00078e020e */
[----:B------:R-:W4:Y:S01]  /*01b0*/  LDG.E.EL.64 R18, desc[UR6][R18.64] ;  /* 0x0000000612127981 */ /* 0x000f22000c2e1b00 */
[----:B0-----:R-:W-:-:S06]  /*01c0*/  IMAD.WIDE R12, R16, 0x8, R12 ;  /* 0x00000008100c7825 */ /* 0x001fcc00078e020c */
[----:B------:R-:W5:Y:S01]  /*01d0*/  LDG.E.EL.128 R12, desc[UR6][R12.64] ;  /* 0x000000060c0c7981 */ /* 0x000f62000c2e1d00 */
[----:B------:R-:W-:Y:S01]  /*01e0*/  SHF.R.S32.HI R5, RZ, 0x17, R4 ;  /* 0x00000017ff057819 */ /* 0x000fe20000011404 */
[----:B------:R-:W0:Y:S03]  /*01f0*/  LDC.64 R30, c[0x0][0x228] ;  /* 0x00008a00ff1e7b82 */ /* 0x000e260000000a00 */
[----:B------:R-:W-:-:S04]  /*0200*/  SGXT R5, R5, 0x1 ;  /* 0x000000010505781a */ /* 0x000fc80000000200 */
[----:B------:R-:W-:-:S04]  /*0210*/  LEA.HI R5, R5, R0, RZ, 0xc ;  /* 0x0000000005057211 */ /* 0x000fc800078f60ff */
[----:B------:R-:W-:-:S05]  /*0220*/  SHF.R.S32.HI R5, RZ, 0xc, R5 ;  /* 0x0000000cff057819 */ /* 0x000fca0000011405 */
[----:B------:R-:W-:-:S05]  /*0230*/  IMAD.SHL.U32 R6, R5, 0x100, RZ ;  /* 0x0000010005067824 */ /* 0x000fca00078e00ff */
[----:B------:R-:W-:Y:S01]  /*0240*/  SHF.R.S32.HI R5, RZ, 0x1f, R6 ;  /* 0x0000001fff057819 */ /* 0x000fe20000011406 */
[----:B-1----:R-:W-:Y:S01]  /*0250*/  IMAD.WIDE R32, R7, 0x4, R32 ;  /* 0x0000000407207825 */ /* 0x002fe200078e0220 */
[----:B--2---:R-:W-:-:S04]  /*0260*/  SHF.R.U32.HI R17, RZ, 0x1b, R21 ;  /* 0x0000001bff117819 */ /* 0x004fc80000011615 */
[----:B------:R-:W-:-:S04]  /*0270*/  LOP3.LUT R17, R17, 0x10, RZ, 0xc0, !PT ;  /* 0x0000001011117812 */ /* 0x000fc800078ec0ff */
[----:B------:R-:W-:Y:S02]  /*0280*/  IADD3 R0, P0, R20, R17, RZ ;  /* 0x0000001114007210 */ /* 0x000fe40007f1e0ff */
[----:B---3--:R-:W-:Y:S02]  /*0290*/  SHF.R.U32.HI R17, RZ, 0x1b, R9 ;  /* 0x0000001bff117819 */ /* 0x008fe40000011609 */
[----:B------:R-:W-:Y:S01]  /*02a0*/  LEA R2, P1, R0, R6, 0x4 ;  /* 0x0000000600027211 */ /* 0x000fe200078220ff */
[----:B------:R-:W-:Y:S01]  /*02b0*/  IMAD.X R20, RZ, RZ, R21, P0 ;  /* 0x000000ffff147224 */ /* 0x000fe200000e0615 */
[----:B------:R-:W-:Y:S02]  /*02c0*/  LOP3.LUT R17, R17, 0x10, RZ, 0xc0, !PT ;  /* 0x0000001011117812 */ /* 0x000fe400078ec0ff */
[----:B----4-:R-:W-:Y:S02]  /*02d0*/  SHF.R.U32.HI R23, RZ, 0x1b, R19 ;  /* 0x0000001bff177819 */ /* 0x010fe40000011613 */
[----:B------:R-:W-:-:S02]  /*02e0*/  IADD3 R17, P0, R8, R17, RZ ;  /* 0x0000001108117210 */ /* 0x000fc40007f1e0ff */
[----:B------:R-:W-:Y:S02]  /*02f0*/  LEA.HI.X R0, R0, R5, R20, 0x4, P1 ;  /* 0x0000000500007211 */ /* 0x000fe400008f2414 */
[----:B------:R-:W-:Y:S01]  /*0300*/  LOP3.LUT R23, R23, 0x10, RZ, 0xc0, !PT ;  /* 0x0000001017177812 */ /* 0x000fe200078ec0ff */
[----:B------:R-:W-:Y:S01]  /*0310*/  IMAD.X R21, RZ, RZ, R9, P0 ;  /* 0x000000ffff157224 */ /* 0x000fe200000e0609 */
[----:B------:R-:W-:Y:S02]  /*0320*/  IADD3 R8, P0, R2, R17, RZ ;  /* 0x0000001102087210 */ /* 0x000fe40007f1e0ff */
[----:B------:R-:W-:Y:S02]  /*0330*/  IADD3 R20, P1, R18, R23, RZ ;  /* 0x0000001712147210 */ /* 0x000fe40007f3e0ff */
[----:B-----5:R-:W-:Y:S01]  /*0340*/  SHF.R.U32.HI R9, RZ, 0x1b, R13 ;  /* 0x0000001bff097819 */ /* 0x020fe2000001160d */
[----:B------:R-:W-:Y:S01]  /*0350*/  IMAD.X R23, R0, 0x1, R21, P0 ;  /* 0x0000000100177824 */ /* 0x000fe200000e0615 */
[----:B------:R-:W-:Y:S01]  /*0360*/  LEA R6, P2, R20, R6, 0x4 ;  /* 0x0000000614067211 */ /* 0x000fe200078420ff */
[C---:B------:R-:W-:Y:S01]  /*0370*/  IMAD.SHL.U32 R26, R8.reuse, 0x4, RZ ;  /* 0x00000004081a7824 */ /* 0x040fe200078e00ff */
[----:B------:R-:W-:Y:S01]  /*0380*/  LOP3.LUT R9, R9, 0x10, RZ, 0xc0, !PT ;  /* 0x0000001009097812 */ /* 0x000fe200078ec0ff */
[----:B------:R-:W-:Y:S01]  /*0390*/  IMAD.X R22, RZ, RZ, R19, P1 ;  /* 0x000000ffff167224 */ /* 0x000fe200008e0613 */
[----:B------:R-:W-:-:S02]  /*03a0*/  SHF.L.U64.HI R8, R8, 0x2, R23 ;  /* 0x0000000208087819 */ /* 0x000fc40000010217 */
[----:B------:R-:W-:Y:S02]  /*03b0*/  IADD3 R18, P0, R26, UR4, RZ ;  /* 0x000000041a127c10 */ /* 0x000fe4000ff1e0ff */
[----:B------:R-:W-:Y:S02]  /*03c0*/  IADD3 R9, P1, R12, R9, RZ ;  /* 0x000000090c097210 */ /* 0x000fe40007f3e0ff */
[----:B------:R-:W-:Y:S02]  /*03d0*/  IADD3.X R19, R8, UR5, RZ, P0, !PT ;  /* 0x0000000508137c10 */ /* 0x000fe400087fe4ff */
[----:B------:R-:W-:Y:S01]  /*03e0*/  IADD3 R24, P0, R9, R2, RZ ;  /* 0x0000000209187210 */ /* 0x000fe20007f1e0ff */
[----:B------:R-:W-:Y:S01]  /*03f0*/  IMAD.X R13, RZ, RZ, R13, P1 ;  /* 0x000000ffff0d7224 */ /* 0x000fe200008e060d */
[----:B------:R-:W-:Y:S01]  /*0400*/  LEA.HI.X R5, R20, R5, R22, 0x4, P2 ;  /* 0x0000000514057211 */ /* 0x000fe200010f2416 */
[----:B------:R1:W2:Y:S01]  /*0410*/  LDG.E.EL R12, desc[UR6][R18.64] ;  /* 0x00000006120c7981 */ /* 0x0002a2000c2e1900 */
[----:B------:R-:W-:Y:S01]  /*0420*/  IADD3 R26, P1, R26, UR8, RZ ;  /* 0x000000081a1a7c10 */ /* 0x000fe2000ff3e0ff */
[----:B------:R-:W-:-:S02]  /*0430*/  IMAD.X R23, R13, 0x1, R0, P0 ;  /* 0x000000010d177824 */ /* 0x000fc400000e0600 */
[C---:B------:R-:W-:Y:S01]  /*0440*/  IMAD.SHL.U32 R28, R24.reuse, 0x4, RZ ;  /* 0x00000004181c7824 */ /* 0x040fe200078e00ff */
[----:B------:R-:W-:Y:S01]  /*0450*/  IADD3.X R27, R8, UR9, RZ, P1, !PT ;  /* 0x00000009081b7c10 */ /* 0x000fe20008ffe4ff */
[----:B0-----:R-:W2:Y:S01]  /*0460*/  LDG.E R20, desc[UR6][R30.64] ;  /* 0x000000061e147981 */ /* 0x001ea2000c1e1900 */
[----:B------:R-:W-:Y:S02]  /*0470*/  SHF.L.U64.HI R24, R24, 0x2, R23 ;  /* 0x0000000218187819 */ /* 0x000fe40000010217 */
[----:B------:R-:W-:Y:S01]  /*0480*/  IADD3 R34, P0, R28, UR4, RZ ;  /* 0x000000041c227c10 */ /* 0x000fe2000ff1e0ff */
[----:B-1----:R-:W0:Y:S01]  /*0490*/  LDC.64 R18, c[0x0][0x238] ;  /* 0x00008e00ff127b82 */ /* 0x002e220000000a00 */
[----:B------:R-:W-:Y:S01]  /*04a0*/  IADD3 R7, P1, R6, R9, RZ ;  /* 0x0000000906077210 */ /* 0x000fe20007f3e0ff */
[----:B------:R1:W3:Y:S01]  /*04b0*/  LDG.E.EL R8, desc[UR6][R26.64] ;  /* 0x000000061a087981 */ /* 0x0002e2000c2e1900 */
[----:B------:R-:W-:Y:S02]  /*04c0*/  IADD3.X R35, R24, UR5, RZ, P0, !PT ;  /* 0x0000000518237c10 */ /* 0x000fe400087fe4ff */
[----:B------:R-:W-:-:S03]  /*04d0*/  IADD3 R17, P0, R6, R17, RZ ;  /* 0x0000001106117210 */ /* 0x000fc60007f1e0ff */
[----:B------:R-:W4:Y:S02]  /*04e0*/  LDG.E.EL R23, desc[UR6][R34.64] ;  /* 0x0000000622177981 */ /* 0x000f24000c2e1900 */
[----:B------:R-:W-:Y:S02]  /*04f0*/  IMAD.X R22, R5, 0x1, R21, P0 ;  /* 0x0000000105167824 */ /* 0x000fe400000e0615 */
[----:B------:R-:W-:-:S03]  /*0500*/  IMAD.SHL.U32 R21, R17, 0x4, RZ ;  /* 0x0000000411157824 */ /* 0x000fc600078e00ff */
[----:B------:R-:W-:Y:S02]  /*0510*/  SHF.L.U64.HI R22, R17, 0x2, R22 ;  /* 0x0000000211167819 */ /* 0x000fe40000010216 */
[----:B-1----:R-:W-:Y:S01]  /*0520*/  IADD3 R26, P0, R21, UR4, RZ ;  /* 0x00000004151a7c10 */ /* 0x002fe2000ff1e0ff */
[----:B0-----:R-:W-:-:S04]  /*0530*/  IMAD.WIDE R16, R16, 0x4, R18 ;  /* 0x0000000410107825 */ /* 0x001fc800078e0212 */
[----:B------:R-:W-:Y:S02]  /*0540*/  IMAD.X R18, R5, 0x1, R13, P1 ;  /* 0x0000000105127824 */ /* 0x000fe400008e060d */
[C---:B------:R-:W-:Y:S01]  /*0550*/  IMAD.SHL.U32 R13, R7.reuse, 0x4, RZ ;  /* 0x00000004070d7824 */ /* 0x040fe200078e00ff */
[----:B------:R-:W-:Y:S01]  /*0560*/  IADD3.X R27, R22, UR5, RZ, P0, !PT ;  /* 0x00000005161b7c10 */ /* 0x000fe200087fe4ff */
[----:B------:R-:W5:Y:S01]  /*0570*/  LDG.E.EL.64 R16, desc[UR6][R16.64] ;  /* 0x0000000610107981 */ /* 0x000f62000c2e1b00 */
[----:B------:R-:W-:Y:S02]  /*0580*/  SHF.L.U64.HI R9, R7, 0x2, R18 ;  /* 0x0000000207097819 */ /* 0x000fe40000010212 */
[----:B------:R-:W-:Y:S01]  /*0590*/  IADD3 R30, P0, R13, UR4, RZ ;  /* 0x000000040d1e7c10 */ /* 0x000fe2000ff1e0ff */
[----:B------:R0:W3:Y:S03]  /*05a0*/  LDG.E.EL R25, desc[UR6][R26.64] ;  /* 0x000000061a197981 */ /* 0x0000e6000c2e1900 */
[----:B------:R-:W-:Y:S01]  /*05b0*/  IADD3.X R31, R9, UR5, RZ, P0, !PT ;  /* 0x00000005091f7c10 */ /* 0x000fe200087fe4ff */
[----:B------:R-:W3:Y:S04]  /*05c0*/  LDG.E.EL R18, desc[UR6][R32.64] ;  /* 0x0000000620127981 */ /* 0x000ee8000c2e1900 */
[----:B------:R-:W3:Y:S01]  /*05d0*/  LDG.E.EL R7, desc[UR6][R30.64] ;  /* 0x000000061e077981 */ /* 0x000ee2000c2e1900 */
[----:B------:R-:W-:-:S02]  /*05e0*/  SHF.R.U32.HI R19, RZ, 0x1b, R11 ;  /* 0x0000001bff137819 */ /* 0x000fc4000001160b */
[----:B0-----:R-:W-:Y:S02]  /*05f0*/  SHF.R.U32.HI R27, RZ, 0x1b, R15 ;  /* 0x0000001bff1b7819 */ /* 0x001fe4000001160f */
[----:B------:R-:W-:Y:S02]  /*0600*/  LOP3.LUT R19, R19, 0x10, RZ, 0xc0, !PT ;  /* 0x0000001013137812 */ /* 0x000fe400078ec0ff */
[----:B------:R-:W-:Y:S02]  /*0610*/  LOP3.LUT R27, R27, 0x10, RZ, 0xc0, !PT ;  /* 0x000000101b1b7812 */ /* 0x000fe400078ec0ff */
[----:B------:R-:W-:-:S05]  /*0620*/  IADD3 R19, P0, R10, R19, RZ ;  /* 0x000000130a137210 */ /* 0x000fca0007f1e0ff */
[----:B------:R-:W-:Y:S01]  /*0630*/  IMAD.X R26, RZ, RZ, R11, P0 ;  /* 0x000000ffff1a7224 */ /* 0x000fe200000e060b */
[----:B------:R-:W-:Y:S02]  /*0640*/  IADD3 R27, P0, R14, R27, RZ ;  /* 0x0000001b0e1b7210 */ /* 0x000fe40007f1e0ff */
[----:B------:R-:W-:-:S03]  /*0650*/  IADD3 R10, P1, R28, UR8, RZ ;  /* 0x000000081c0a7c10 */ /* 0x000fc6000ff3e0ff */
[----:B------:R-:W-:Y:S01]  /*0660*/  IMAD.X R14, RZ, RZ, R15, P0 ;  /* 0x000000ffff0e7224 */ /* 0x000fe200000e060f */
[----:B------:R-:W-:Y:S02]  /*0670*/  IADD3 R15, P0, R2, R19, RZ ;  /* 0x00000013020f7210 */ /* 0x000fe40007f1e0ff */
[----:B------:R-:W-:Y:S02]  /*0680*/  IADD3.X R11, R24, UR9, RZ, P1, !PT ;  /* 0x00000009180b7c10 */ /* 0x000fe40008ffe4ff */
[----:B------:R-:W-:Y:S02]  /*0690*/  IADD3 R19, P1, R6, R19, RZ ;  /* 0x0000001306137210 */ /* 0x000fe40007f3e0ff */
[----:B------:R-:W-:Y:S01]  /*06a0*/  IADD3 R24, P3, R6, R27, RZ ;  /* 0x0000001b06187210 */ /* 0x000fe20007f7e0ff */
[--C-:B------:R-:W-:Y:S01]  /*06b0*/  IMAD.X R6, R0, 0x1, R26.reuse, P0 ;  /* 0x0000000100067824 */ /* 0x100fe200000e061a */
[----:B------:R-:W-:Y:S01]  /*06c0*/  IADD3 R2, P2, R27, R2, RZ ;  /* 0x000000021b027210 */ /* 0x000fe20007f5e0ff */
[----:B------:R-:W-:Y:S01]  /*06d0*/  IMAD.SHL.U32 R27, R15, 0x4, RZ ;  /* 0x000000040f1b7824 */ /* 0x000fe200078e00ff */
[----:B------:R0:W3:Y:S01]  /*06e0*/  LDG.E.EL R10, desc[UR6][R10.64] ;  /* 0x000000060a0a7981 */ /* 0x0000e2000c2e1900 */
[----:B------:R-:W-:Y:S01]  /*06f0*/  IMAD.X R26, R5, 0x1, R26, P1 ;  /* 0x00000001051a7824 */ /* 0x000fe200008e061a */
[----:B------:R-:W-:Y:S01]  /*0700*/  SHF.L.U64.HI R6, R15, 0x2, R6 ;  /* 0x000000020f067819 */ /* 0x000fe20000010206 */
[----:B------:R-:W-:-:S02]  /*0710*/  IMAD.X R29, R5, 0x1, R14, P3 ;  /* 0x00000001051d7824 */ /* 0x000fc400018e060e */
[----:B------:R-:W-:Y:S01]  /*0720*/  IMAD.SHL.U32 R28, R24, 0x4, RZ ;  /* 0x00000004181c7824 */ /* 0x000fe200078e00ff */
[----:B------:R-:W-:Y:S02]  /*0730*/  SHF.L.U64.HI R26, R19, 0x2, R26 ;  /* 0x00000002131a7819 */ /* 0x000fe4000001021a */
[C---:B--2---:R-:W-:Y:S01]  /*0740*/  FSETP.GEU.AND P0, PT, R20.reuse, -R12, PT ;  /* 0x8000000c1400720b */ /* 0x044fe20003f0e000 */
[----:B------:R-:W-:-:S05]  /*0750*/  FADD R12, R20, R12 ;  /* 0x0000000c140c7221 */ /* 0x000fca0000000000 */
[----:B0-----:R-:W-:Y:S01]  /*0760*/  FSEL R11, R12, RZ, P0 ;  /* 0x000000ff0c0b7208 */ /* 0x001fe20000000000 */
[C---:B----4-:R-:W-:Y:S01]  /*0770*/  FADD R15, R20.reuse, R23 ;  /* 0x00000017140f7221 */ /* 0x050fe20000000000 */
[----:B------:R-:W-:Y:S01]  /*0780*/  FSETP.GEU.AND P1, PT, R20, -R23, PT ;  /* 0x800000171400720b */ /* 0x000fe20003f2e000 */
[----:B------:R-:W-:-:S03]  /*0790*/  IMAD.X R23, R14, 0x1, R0, P2 ;  /* 0x000000010e177824 */ /* 0x000fc600010e0600 */
[----:B------:R-:W-:-:S05]  /*07a0*/  FSEL R0, R15, RZ, P1 ;  /* 0x000000ff0f007208 */ /* 0x000fca0000800000 */
[----:B------:R-:W-:Y:S01]  /*07b0*/  FADD R0, -R11, R0 ;  /* 0x000000000b007221 */ /* 0x000fe20000000100 */
[----:B------:R-:W-:-:S04]  /*07c0*/  IADD3 R30, P2, R27, UR4, RZ ;  /* 0x000000041b1e7c10 */ /* 0x000fc8000ff5e0ff */
[----:B------:R-:W-:-:S05]  /*07d0*/  IADD3.X R31, R6, UR5, RZ, P2, !PT ;  /* 0x00000005061f7c10 */ /* 0x000fca00097fe4ff */
[----:B------:R0:W2:Y:S01]  /*07e0*/  LDG.E.EL R5, desc[UR6][R30.64] ;  /* 0x000000061e057981 */ /* 0x0000a2000c2e1900 */
[----:B-----5:R-:W-:Y:S01]  /*07f0*/  FFMA R15, R16, R0, R11 ;  /* 0x00000000100f7223 */ /* 0x020fe2000000000b */
[C---:B---3--:R-:W-:Y:S01]  /*0800*/  FADD R11, R20.reuse, R25 ;  /* 0x00000019140b7221 */ /* 0x048fe20000000000 */
[C---:B------:R-:W-:Y:S02]  /*0810*/  FSETP.GEU.AND P0, PT, R20.reuse, -R25, PT ;  /* 0x800000191400720b */ /* 0x040fe40003f0e000 */
[C---:B------:R-:W-:Y:S01]  /*0820*/  FSETP.GEU.AND P1, PT, R20.reuse, -R7, PT ;  /* 0x800000071400720b */ /* 0x040fe20003f2e000 */
[----:B------:R-:W-:Y:S01]  /*0830*/  FADD R7, R20, R7 ;  /* 0x0000000714077221 */ /* 0x000fe20000000000 */
[----:B------:R-:W-:-:S04]  /*0840*/  FSEL R11, R11, RZ, P0 ;  /* 0x000000ff0b0b7208 */ /* 0x000fc80000000000 */
[----:B------:R-:W-:Y:S02]  /*0850*/  FSEL R12, R7, RZ, P1 ;  /* 0x000000ff070c7208 */ /* 0x000fe40000800000 */
[C---:B------:R-:W-:Y:S01]  /*0860*/  SHF.L.U64.HI R0, R2.reuse, 0x2, R23 ;  /* 0x0000000202007819 */ /* 0x040fe20000010217 */
[----:B------:R-:W-:Y:S02]  /*0870*/  IMAD.SHL.U32 R23, R19, 0x4, RZ ;  /* 0x0000000413177824 */ /* 0x000fe400078e00ff */
[----:B------:R-:W-:Y:S01]  /*0880*/  FADD R12, -R11, R12 ;  /* 0x0000000c0b0c7221 */ /* 0x000fe20000000100 */
[----:B------:R-:W-:Y:S02]  /*0890*/  IMAD.SHL.U32 R2, R2, 0x4, RZ ;  /* 0x0000000402027824 */ /* 0x000fe400078e00ff */
[----:B0-----:R-:W-:Y:S01]  /*08a0*/  IADD3 R30, P0, R23, UR4, RZ ;  /* 0x00000004171e7c10 */ /* 0x001fe2000ff1e0ff */
[----:B------:R-:W-:Y:S02]  /*08b0*/  FFMA R12, R16, R12, R11 ;  /* 0x0000000c100c7223 */ /* 0x000fe4000000000b */
[----:B------:R-:W-:-:S02]  /*08c0*/  IADD3 R32, P2, R2, UR4, RZ ;  /* 0x0000000402207c10 */ /* 0x000fc4000ff5e0ff */
[----:B------:R-:W-:Y:S01]  /*08d0*/  IADD3.X R31, R26, UR5, RZ, P0, !PT ;  /* 0x000000051a1f7c10 */ /* 0x000fe200087fe4ff */
[----:B------:R-:W-:Y:S01]  /*08e0*/  FADD R12, -R15, R12 ;  /* 0x0000000c0f0c7221 */ /* 0x000fe20000000100 */
[----:B------:R-:W-:Y:S02]  /*08f0*/  SHF.L.U64.HI R11, R24, 0x2, R29 ;  /* 0x00000002180b7819 */ /* 0x000fe4000001021d */
[----:B------:R-:W-:Y:S01]  /*0900*/  IADD3 R14, P0, R28, UR4, RZ ;  /* 0x000000041c0e7c10 */ /* 0x000fe2000ff1e0ff */
[----:B------:R-:W-:Y:S01]  /*0910*/  FFMA R12, R18, R12, R15 ;  /* 0x0000000c120c7223 */ /* 0x000fe2000000000f */
[----:B------:R-:W-:Y:S01]  /*0920*/  IADD3.X R33, R0, UR5, RZ, P2, !PT ;  /* 0x0000000500217c10 */ /* 0x000fe200097fe4ff */
[----:B------:R-:W3:Y:S01]  /*0930*/  LDG.E.EL R19, desc[UR6][R30.64] ;  /* 0x000000061e137981 */ /* 0x000ee2000c2e1900 */
[----:B------:R-:W-:Y:S02]  /*0940*/  IADD3.X R15, R11, UR5, RZ, P0, !PT ;  /* 0x000000050b0f7c10 */ /* 0x000fe400087fe4ff */
[----:B------:R-:W-:Y:S01]  /*0950*/  IADD3 R24, P0, R21, UR8, RZ ;  /* 0x0000000815187c10 */ /* 0x000fe2000ff1e0ff */
[----:B------:R-:W4:Y:S04]  /*0960*/  LDG.E.EL R7, desc[UR6][R32.64] ;  /* 0x0000000620077981 */ /* 0x000f28000c2e1900 */
[----:B------:R0:W5:Y:S02]  /*0970*/  LDG.E.EL R21, desc[UR6][R14.64] ;  /* 0x000000060e157981 */ /* 0x000164000c2e1900 */
[----:B0-----:R-:W0:Y:S01]  /*0980*/  LDC.64 R14, c[0x0][0x258] ;  /* 0x00009600ff0e7b82 */ /* 0x001e220000000a00 */
[----:B------:R-:W-:-:S05]  /*0990*/  IADD3.X R25, R22, UR9, RZ, P0, !PT ;  /* 0x0000000916197c10 */ /* 0x000fca00087fe4ff */
[----:B------:R1:W5:Y:S02]  /*09a0*/  LDG.E.EL R22, desc[UR6][R24.64] ;  /* 0x0000000618167981 */ /* 0x000364000c2e1900 */
[----:B-1----:R-:W-:-:S04]  /*09b0*/  IADD3 R24, P0, R13, UR8, RZ ;  /* 0x000000080d187c10 */ /* 0x002fc8000ff1e0ff */
[----:B------:R-:W-:Y:S01]  /*09c0*/  IADD3.X R25, R9, UR9, RZ, P0, !PT ;  /* 0x0000000909197c10 */ /* 0x000fe200087fe4ff */
[----:B0-----:R0:W5:Y:S01]  /*09d0*/  LDG.E R29, desc[UR6][R14.64] ;  /* 0x000000060e1d7981 */ /* 0x001162000c1e1900 */
[----:B------:R-:W-:-:S03]  /*09e0*/  IADD3 R30, P1, R2, UR8, RZ ;  /* 0x00000008021e7c10 */ /* 0x000fc6000ff3e0ff */
[----:B------:R1:W5:Y:S01]  /*09f0*/  LDG.E.EL R9, desc[UR6][R24.64] ;  /* 0x0000000618097981 */ /* 0x000362000c2e1900 */
[----:B0-----:R-:W-:Y:S02]  /*0a00*/  IADD3 R14, P0, R27, UR8, RZ ;  /* 0x000000081b0e7c10 */ /* 0x001fe4000ff1e0ff */
[----:B-1----:R-:W-:Y:S02]  /*0a10*/  IADD3 R24, P2, R23, UR8, RZ ;  /* 0x0000000817187c10 */ /* 0x002fe4000ff5e0ff */
[----:B------:R-:W-:Y:S02]  /*0a20*/  IADD3.X R15, R6, UR9, RZ, P0, !PT ;  /* 0x00000009060f7c10 */ /* 0x000fe400087fe4ff */
[----:B------:R-:W-:Y:S02]  /*0a30*/  IADD3 R32, P0, R28, UR8, RZ ;  /* 0x000000081c207c10 */ /* 0x000fe4000ff1e0ff */
[----:B------:R-:W-:Y:S02]  /*0a40*/  IADD3.X R25, R26, UR9, RZ, P2, !PT ;  /* 0x000000091a197c10 */ /* 0x000fe400097fe4ff */
[----:B------:R-:W-:-:S02]  /*0a50*/  IADD3.X R31, R0, UR9, RZ, P1, !PT ;  /* 0x00000009001f7c10 */ /* 0x000fc40008ffe4ff */
[----:B------:R-:W-:Y:S01]  /*0a60*/  IADD3.X R33, R11, UR9, RZ, P0, !PT ;  /* 0x000000090b217c10 */ /* 0x000fe200087fe4ff */
[----:B------:R0:W5:Y:S04]  /*0a70*/  LDG.E.EL R0, desc[UR6][R14.64] ;  /* 0x000000060e007981 */ /* 0x000168000c2e1900 */
[----:B------:R-:W5:Y:S04]  /*0a80*/  LDG.E.EL R24, desc[UR6][R24.64] ;  /* 0x0000000618187981 */ /* 0x000f68000c2e1900 */
[----:B------:R-:W5:Y:S04]  /*0a90*/  LDG.E.EL R30, desc[UR6][R30.64] ;  /* 0x000000061e1e7981 */ /* 0x000f68000c2e1900 */
[----:B------:R-:W5:Y:S01]  /*0aa0*/  LDG.E.EL R32, desc[UR6][R32.64] ;  /* 0x0000000620207981 */ /* 0x000f62000c2e1900 */
[----:B------:R-:W1:Y:S01]  /*0ab0*/  S2R R6, SR_TID.X ;  /* 0x0000000000067919 */ /* 0x000e620000002100 */
[----:B------:R-:W0:Y:S01]  /*0ac0*/  S2UR UR5, SR_CgaCtaId ;  /* 0x00000000000579c3 */ /* 0x000e220000008800 */
[----:B------:R-:W-:-:S02]  /*0ad0*/  UMOV UR4, 0x400 ;  /* 0x0000040000047882 */ /* 0x000fc40000000000 */
[----:B0-----:R-:W-:Y:S01]  /*0ae0*/  UPRMT UR4, UR5, 0x654, UR4 ;  /* 0x0000065405047896 */ /* 0x001fe20008000004 */
[C---:B--2---:R-:W-:Y:S01]  /*0af0*/  FSETP.GEU.AND P1, PT, R20.reuse, -R5, PT ;  /* 0x800000051400720b */ /* 0x044fe20003f2e000 */
[----:B------:R-:W-:-:S05]  /*0b00*/  FADD R5, R20, R5 ;  /* 0x0000000514057221 */ /* 0x000fca0000000000 */
[----:B------:R-:W-:Y:S02]  /*0b10*/  FSEL R2, R5, RZ, P1 ;  /* 0x000000ff05027208 */ /* 0x000fe40000800000 */
[C---:B---3--:R-:W-:Y:S01]  /*0b20*/  FSETP.GEU.AND P0, PT, R20.reuse, -R19, PT ;  /* 0x800000131400720b */ /* 0x048fe20003f0e000 */
[C---:B------:R-:W-:Y:S01]  /*0b30*/  FADD R19, R20.reuse, R19 ;  /* 0x0000001314137221 */ /* 0x040fe20000000000 */
[C---:B----4-:R-:W-:Y:S01]  /*0b40*/  FSETP.GEU.AND P3, PT, R20.reuse, -R7, PT ;  /* 0x800000071400720b */ /* 0x050fe20003f6e000 */
[C---:B------:R-:W-:Y:S01]  /*0b50*/  FADD R7, R20.reuse, R7 ;  /* 0x0000000714077221 */ /* 0x040fe20000000000 */
[C---:B-----5:R-:W-:Y:S01]  /*0b60*/  FSETP.GEU.AND P2, PT, R20.reuse, -R21, PT ;  /* 0x800000151400720b */ /* 0x060fe20003f4e000 */
[----:B------:R-:W-:-:S03]  /*0b70*/  FADD R20, R20, R21 ;  /* 0x0000001514147221 */ /* 0x000fc60000000000 */
[----:B------:R-:W-:Y:S02]  /*0b80*/  FSEL R7, R7, RZ, P3 ;  /* 0x000000ff07077208 */ /* 0x000fe40001800000 */
[----:B------:R-:W-:Y:S02]  /*0b90*/  FSEL R14, R19, RZ, P0 ;  /* 0x000000ff130e7208 */ /* 0x000fe40000000000 */
[----:B------:R-:W-:Y:S01]  /*0ba0*/  FSEL R5, R20, RZ, P2 ;  /* 0x000000ff14057208 */ /* 0x000fe20001000000 */
[----:B------:R-:W-:-:S04]  /*0bb0*/  FADD R7, -R2, R7 ;  /* 0x0000000702077221 */ /* 0x000fc80000000100 */
[----:B------:R-:W-:Y:S01]  /*0bc0*/  FADD R5, -R14, R5 ;  /* 0x000000050e057221 */ /* 0x000fe20000000100 */
[C---:B------:R-:W-:Y:S01]  /*0bd0*/  FFMA R7, R17.reuse, R7, R2 ;  /* 0x0000000711077223 */ /* 0x040fe20000000002 */
[----:B-1----:R-:W-:Y:S02]  /*0be0*/  IMAD.SHL.U32 R2, R6, 0x2, RZ ;  /* 0x0000000206027824 */ /* 0x002fe400078e00ff */
[----:B------:R-:W-:-:S03]  /*0bf0*/  FFMA R14, R17, R5, R14 ;  /* 0x00000005110e7223 */ /* 0x000fc6000000000e */
[----:B------:R-:W-:Y:S01]  /*0c00*/  LOP3.LUT R2, R2, 0xfe, RZ, 0xc0, !PT ;  /* 0x000000fe02027812 */ /* 0x000fe200078ec0ff */
[----:B------:R-:W-:-:S03]  /*0c10*/  FADD R13, -R7, R14 ;  /* 0x0000000e070d7221 */ /* 0x000fc60000000100 */
[----:B------:R-:W-:Y:S01]  /*0c20*/  LEA R2, R2, UR4, 0x2 ;  /* 0x0000000402027c11 */ /* 0x000fe2000f8e10ff */
[----:B------:R-:W-:-:S05]  /*0c30*/  FFMA R13, R18, R13, R7 ;  /* 0x0000000d120d7223 */ /* 0x000fca0000000007 */
[----:B------:R0:W-:Y:S01]  /*0c40*/  STS.64 [R2], R12 ;  /* 0x0000000c02007388 */ /* 0x0001e20000000a00 */
[----:B------:R-:W-:Y:S02]  /*0c50*/  LOP3.LUT R5, R6, 0x7f, RZ, 0xc0, !PT ;  /* 0x0000007f06057812 */ /* 0x000fe400078ec0ff */
[----:B------:R-:W1:Y:S02]  /*0c60*/  LDC.64 R6, c[0x0][0x260] ;  /* 0x00009800ff067b82 */ /* 0x000e640000000a00 */
[----:B------:R-:W-:Y:S01]  /*0c70*/  LEA R5, R5, UR4, 0x2 ;  /* 0x0000000405057c11 */ /* 0x000fe2000f8e10ff */
[C---:B------:R-:W-:Y:S01]  /*0c80*/  FADD R11, R29.reuse, R8 ;  /* 0x000000081d0b7221 */ /* 0x040fe20000000000 */
[----:B------:R-:W-:-:S04]  /*0c90*/  FSETP.GEU.AND P6, PT, R29, -R8, PT ;  /* 0x800000081d00720b */ /* 0x000fc80003fce000 */
[----:B------:R-:W-:Y:S01]  /*0ca0*/  BAR.SYNC.DEFER_BLOCKING 0x0 ;  /* 0x0000000000007b1d */ /* 0x000fe20000010000 */
[C---:B------:R-:W-:Y:S01]  /*0cb0*/  FSETP.GEU.AND P5, PT, R29.reuse, -R10, PT ;  /* 0x8000000a1d00720b */ /* 0x040fe20003fae000 */
[C---:B------:R-:W-:Y:S01]  /*0cc0*/  FADD R14, R29.reuse, R10 ;  /* 0x0000000a1d0e7221 */ /* 0x040fe20000000000 */
[C---:B------:R-:W-:Y:S01]  /*0cd0*/  FSETP.GEU.AND P3, PT, R29.reuse, -R9, PT ;  /* 0x800000091d00720b */ /* 0x040fe20003f6e000 */
[C---:B0-----:R-:W-:Y:S01]  /*0ce0*/  FADD R12, R29.reuse, R9 ;  /* 0x000000091d0c7221 */ /* 0x041fe20000000000 */
[C---:B------:R-:W-:Y:S01]  /*0cf0*/  FSETP.GEU.AND P4, PT, R29.reuse, -R22, PT ;  /* 0x800000161d00720b */ /* 0x040fe20003f8e000 */
[----:B------:R-:W-:Y:S01]  /*0d00*/  FADD R22, R29, R22 ;  /* 0x000000161d167221 */ /* 0x000fe20000000000 */
[----:B------:R-:W-:Y:S01]  /*0d10*/  FSEL R9, R11, RZ, P6 ;  /* 0x000000ff0b097208 */ /* 0x000fe20003000000 */
[----:B------:R-:W0:Y:S04]  /*0d20*/  LDS R8, [R5] ;  /* 0x0000000005087984 */ /* 0x000e280000000800 */
[----:B------:R-:W2:Y:S01]  /*0d30*/  LDS R10, [R5+0x200] ;  /* 0x00020000050a7984 */ /* 0x000ea20000000800 */
[C---:B------:R-:W-:Y:S01]  /*0d40*/  FSETP.GEU.AND P2, PT, R29.reuse, -R0, PT ;  /* 0x800000001d00720b */ /* 0x040fe20003f4e000 */
[C---:B------:R-:W-:Y:S01]  /*0d50*/  FADD R0, R29.reuse, R0 ;  /* 0x000000001d007221 */ /* 0x040fe20000000000 */
[C---:B------:R-:W-:Y:S01]  /*0d60*/  FSETP.GEU.AND P1, PT, R29.reuse, -R24, PT ;  /* 0x800000181d00720b */ /* 0x040fe20003f2e000 */
[C---:B------:R-:W-:Y:S01]  /*0d70*/  FADD R24, R29.reuse, R24 ;  /* 0x000000181d187221 */ /* 0x040fe20000000000 */
[C---:B------:R-:W-:Y:S01]  /*0d80*/  FSETP.GEU.AND P0, PT, R29.reuse, -R30, PT ;  /* 0x8000001e1d00720b */ /* 0x040fe20003f0e000 */
[C---:B------:R-:W-:Y:S01]  /*0d90*/  FADD R30, R29.reuse, R30 ;  /* 0x0000001e1d1e7221 */ /* 0x040fe20000000000 */
[C---:B------:R-:W-:Y:S01]  /*0da0*/  FSETP.GEU.AND P6, PT, R29.reuse, -R32, PT ;  /* 0x800000201d00720b */ /* 0x040fe20003fce000 */
[----:B------:R-:W-:Y:S01]  /*0db0*/  FADD R29, R29, R32 ;  /* 0x000000201d1d7221 */ /* 0x000fe20000000000 */
[----:B------:R-:W-:-:S02]  /*0dc0*/  LOP3.LUT R11, R3, 0x7f, RZ, 0xc0, !PT ;  /* 0x0000007f030b7812 */ /* 0x000fc400078ec0ff */
[----:B------:R-:W-:Y:S02]  /*0dd0*/  FSEL R3, R22, RZ, P4 ;  /* 0x000000ff16037208 */ /* 0x000fe40002000000 */
[----:B------:R-:W-:Y:S02]  /*0de0*/  FSEL R20, R12, RZ, P3 ;  /* 0x000000ff0c147208 */ /* 0x000fe40001800000 */
[----:B------:R-:W-:Y:S02]  /*0df0*/  FSEL R0, R0, RZ, P2 ;  /* 0x000000ff00007208 */ /* 0x000fe40001000000 */
[----:B------:R-:W-:Y:S02]  /*0e00*/  FSEL R12, R24, RZ, P1 ;  /* 0x000000ff180c7208 */ /* 0x000fe40000800000 */
[----:B------:R-:W-:Y:S02]  /*0e10*/  FSEL R13, R30, RZ, P0 ;  /* 0x000000ff1e0d7208 */ /* 0x000fe40000000000 */
[----:B------:R-:W-:-:S02]  /*0e20*/  FSEL R29, R29, RZ, P6 ;  /* 0x000000ff1d1d7208 */ /* 0x000fc40003000000 */
[----:B------:R-:W-:Y:S01]  /*0e30*/  PRMT R11, R11, 0x6540, R4 ;  /* 0x000065400b0b7816 */ /* 0x000fe20000000004 */
[----:B------:R-:W-:Y:S01]  /*0e40*/  FADD R20, -R3, R20 ;  /* 0x0000001403147221 */ /* 0x000fe20000000100 */
[----:B------:R-:W-:Y:S01]  /*0e50*/  FADD R13, -R0, R13 ;  /* 0x0000000d000d7221 */ /* 0x000fe20000000100 */
[----:B------:R-:W-:Y:S01]  /*0e60*/  FADD R29, -R12, R29 ;  /* 0x0000001d0c1d7221 */ /* 0x000fe20000000100 */
[----:B------:R-:W-:Y:S01]  /*0e70*/  LOP3.LUT R4, R11, 0x80, RZ, 0xfc, !PT ;  /* 0x000000800b047812 */ /* 0x000fe200078efcff */
[----:B------:R-:W-:Y:S01]  /*0e80*/  FFMA R20, R16, R20, R3 ;  /* 0x0000001410147223 */ /* 0x000fe20000000003 */
[C---:B------:R-:W-:Y:S01]  /*0e90*/  FFMA R3, R17.reuse, R13, R0 ;  /* 0x0000000d11037223 */ /* 0x040fe20000000000 */
[----:B------:R-:W-:Y:S01]  /*0ea0*/  FFMA R12, R17, R29, R12 ;  /* 0x0000001d110c7223 */ /* 0x000fe2000000000c */
[----:B------:R-:W-:Y:S02]  /*0eb0*/  IMAD R11, R11, 0xd, RZ ;  /* 0x0000000d0b0b7824 */ /* 0x000fe400078e02ff */
[----:B------:R-:W-:-:S02]  /*0ec0*/  IMAD R19, R4, 0xd, RZ ;  /* 0x0000000d04137824 */ /* 0x000fc400078e02ff */
[----:B------:R-:W-:Y:S01]  /*0ed0*/  FADD R0, -R3, R12 ;  /* 0x0000000c03007221 */ /* 0x000fe20000000100 */
[----:B-1----:R-:W-:-:S04]  /*0ee0*/  IMAD.WIDE R12, R11, 0x4, R6 ;  /* 0x000000040b0c7825 */ /* 0x002fc800078e0206 */
[----:B------:R-:W-:Y:S01]  /*0ef0*/  IMAD.WIDE R6, R19, 0x4, R6 ;  /* 0x0000000413067825 */ /* 0x000fe200078e0206 */
[----:B0-----:R-:W-:Y:S01]  /*0f00*/  STG.E desc[UR6][R12.64], R8 ;  /* 0x000000080c007986 */ /* 0x001fe2000c101906 */
[----:B------:R-:W-:-:S03]  /*0f10*/  FSEL R14, R14, RZ, P5 ;  /* 0x000000ff0e0e7208 */ /* 0x000fc60002800000 */
[----:B--2---:R-:W-:Y:S02]  /*0f20*/  STG.E desc[UR6][R6.64], R10 ;  /* 0x0000000a06007986 */ /* 0x004fe4000c101906 */
[----:B------:R-:W-:-:S04]  /*0f30*/  FADD R14, -R9, R14 ;  /* 0x0000000e090e7221 */ /* 0x000fc80000000100 */
[----:B------:R-:W-:Y:S01]  /*0f40*/  FFMA R9, R16, R14, R9 ;  /* 0x0000000e10097223 */ /* 0x000fe20000000009 */
[----:B------:R-:W-:Y:S01]  /*0f50*/  FFMA R21, R18, R0, R3 ;  /* 0x0000000012157223 */ /* 0x000fe20000000003 */
[----:B------:R-:W-:Y:S02]  /*0f60*/  BAR.SYNC.DEFER_BLOCKING 0x0 ;  /* 0x0000000000007b1d */ /* 0x000fe40000010000 */
[----:B------:R-:W-:-:S04]  /*0f70*/  FADD R20, -R9, R20 ;  /* 0x0000001409147221 */ /* 0x000fc80000000100 */
[----:B------:R-:W-:Y:S02]  /*0f80*/  FFMA R20, R18, R20, R9 ;  /* 0x0000001412147223 */ /* 0x000fe40000000009 */
[----:B------:R-:W0:Y:S03]  /*0f90*/  LDC.64 R16, c[0x0][0x268] ;  /* 0x00009a00ff107b82 */ /* 0x000e260000000a00 */
[----:B------:R-:W-:Y:S05]  /*0fa0*/  STS.64 [R2], R20 ;  /* 0x0000001402007388 */ /* 0x000fea0000000a00 */
[----:B------:R-:W-:Y:S06]  /*0fb0*/  BAR.SYNC.DEFER_BLOCKING 0x0 ;  /* 0x0000000000007b1d */ /* 0x000fec0000010000 */
[----:B------:R-:W1:Y:S04]  /*0fc0*/  LDS R3, [R5] ;  /* 0x0000000005037984 */ /* 0x000e680000000800 */
[----:B------:R-:W2:Y:S01]  /*0fd0*/  LDS R9, [R5+0x200] ;  /* 0x0002000005097984 */ /* 0x000ea20000000800 */
[----:B0-----:R-:W-:-:S04]  /*0fe0*/  IMAD.WIDE R14, R11, 0x4, R16 ;  /* 0x000000040b0e7825 */ /* 0x001fc800078e0210 */
[----:B------:R-:W-:Y:S01]  /*0ff0*/  IMAD.WIDE R16, R19, 0x4, R16 ;  /* 0x0000000413107825 */ /* 0x000fe200078e0210 */
[----:B-1----:R-:W-:Y:S04]  /*1000*/  STG.E desc[UR6][R14.64], R3 ;  /* 0x000000030e007986 */ /* 0x002fe8000c101906 */
[----:B--2---:R-:W-:Y:S01]  /*1010*/  STG.E desc[UR6][R16.64], R9 ;  /* 0x0000000910007986 */ /* 0x004fe2000c101906 */
[----:B------:R-:W-:Y:S05]  /*1020*/  EXIT ;  /* 0x000000000000794d */ /* 0x000fea0003800000 */
.L_x_0:
[----:B------:R-:W-:-:S00]  /*1030*/  BRA `(.L_x_0) ;  /* 0xfffffffc00fc7947 */ /* 0x000fc0000383ffff */
[----:B------:R-:W-:-:S00]  /*1040*/  NOP ;  /* 0x0000000000007918 */ /* 0x000fc00000000000 */
        /* <DEDUP_REMOVED lines=11> */
.L_x_1:


//--------------------- .nv.shared.triton_poi_fused__unsafe_index_add_convolution_mul_relu_sub_29 --------------------------
	.section	.nv.shared.triton_poi_fused__unsafe_index_add_convolution_mul_relu_sub_29,"aw",@nobits
	.sectionflags	@""
	.align	16
	.zero		1024


//--------------------- .nv.constant0.triton_poi_fused__unsafe_index_add_convolution_mul_relu_sub_29 --------------------------
	.section	.nv.constant0.triton_poi_fused__unsafe_index_add_convolution_mul_relu_sub_29,"a",@progbits
	.sectionflags	@""
	.align	4
.nv.constant0.triton_poi_fused__unsafe_index_add_convolution_mul_relu_sub_29:
	.zero		628
